//
// Generated by NVIDIA NVVM Compiler
//
// Compiler Build ID: CL-36424714
// Cuda compilation tools, release 13.0, V13.0.88
// Based on NVVM 20.0.0
//

.version 9.0
.target sm_100
.address_size 64

	// .globl	_Z6evolvePdS_S_S_diS_

.visible .entry _Z6evolvePdS_S_S_diS_(
	.param .u64 .ptr .align 1 _Z6evolvePdS_S_S_diS__param_0,
	.param .u64 .ptr .align 1 _Z6evolvePdS_S_S_diS__param_1,
	.param .u64 .ptr .align 1 _Z6evolvePdS_S_S_diS__param_2,
	.param .u64 .ptr .align 1 _Z6evolvePdS_S_S_diS__param_3,
	.param .f64 _Z6evolvePdS_S_S_diS__param_4,
	.param .u32 _Z6evolvePdS_S_S_diS__param_5,
	.param .u64 .ptr .align 1 _Z6evolvePdS_S_S_diS__param_6
)
{
	.reg .pred 	%p<5>;
	.reg .b32 	%r<7>;
	.reg .b64 	%rd<16>;
	.reg .b64 	%fd<40>;

	ld.param.u64 	%rd6, [_Z6evolvePdS_S_S_diS__param_0];
	ld.param.u64 	%rd7, [_Z6evolvePdS_S_S_diS__param_1];
	ld.param.u64 	%rd8, [_Z6evolvePdS_S_S_diS__param_2];
	ld.param.u64 	%rd9, [_Z6evolvePdS_S_S_diS__param_3];
	ld.param.f64 	%fd3, [_Z6evolvePdS_S_S_diS__param_4];
	ld.param.u32 	%r2, [_Z6evolvePdS_S_S_diS__param_5];
	ld.param.u64 	%rd10, [_Z6evolvePdS_S_S_diS__param_6];
	mov.u32 	%r3, %tid.x;
	mov.u32 	%r4, %ctaid.x;
	mov.u32 	%r5, %ntid.x;
	mad.lo.s32 	%r1, %r4, %r5, %r3;
	mul.lo.s32 	%r6, %r2, %r2;
	setp.ge.s32 	%p1, %r1, %r6;
	setp.ltu.f64 	%p2, %fd3, 0d0000000000000000;
	or.pred  	%p3, %p1, %p2;
	@%p3 bra 	$L__BB0_3;
	cvta.to.global.u64 	%rd1, %rd10;
	cvta.to.global.u64 	%rd11, %rd8;
	cvta.to.global.u64 	%rd12, %rd6;
	cvta.to.global.u64 	%rd13, %rd9;
	cvta.to.global.u64 	%rd14, %rd7;
	mul.wide.s32 	%rd15, %r1, 8;
	add.s64 	%rd2, %rd11, %rd15;
	add.s64 	%rd3, %rd12, %rd15;
	add.s64 	%rd4, %rd13, %rd15;
	add.s64 	%rd5, %rd14, %rd15;
	mov.f64 	%fd39, 0d0000000000000000;
$L__BB0_2:
	ld.global.f64 	%fd5, [%rd2];
	mul.f64 	%fd6, %fd5, 0d3FB999999999999A;
	ld.global.f64 	%fd7, [%rd3];
	fma.rn.f64 	%fd8, %fd6, 0d3FE0000000000000, %fd7;
	st.global.f64 	[%rd3], %fd8;
	ld.global.f64 	%fd9, [%rd4];
	mul.f64 	%fd10, %fd9, 0d3FB999999999999A;
	ld.global.f64 	%fd11, [%rd5];
	fma.rn.f64 	%fd12, %fd10, 0d3FE0000000000000, %fd11;
	st.global.f64 	[%rd5], %fd12;
	ld.global.f64 	%fd13, [%rd3];
	ld.global.f64 	%fd14, [%rd1];
	ld.global.f64 	%fd15, [%rd1+8];
	add.f64 	%fd16, %fd13, %fd13;
	fma.rn.f64 	%fd17, %fd13, %fd13, %fd15;
	mul.f64 	%fd18, %fd12, %fd12;
	div.rn.f64 	%fd19, %fd18, %fd14;
	add.f64 	%fd20, %fd19, %fd17;
	div.rn.f64 	%fd21, %fd16, %fd20;
	add.f64 	%fd22, %fd12, %fd12;
	fma.rn.f64 	%fd23, %fd14, %fd17, %fd18;
	div.rn.f64 	%fd24, %fd22, %fd23;
	mul.f64 	%fd25, %fd21, 0d3FB999999999999A;
	ld.global.f64 	%fd26, [%rd2];
	sub.f64 	%fd27, %fd26, %fd25;
	st.global.f64 	[%rd2], %fd27;
	mul.f64 	%fd28, %fd24, 0d3FB999999999999A;
	ld.global.f64 	%fd29, [%rd4];
	sub.f64 	%fd30, %fd29, %fd28;
	st.global.f64 	[%rd4], %fd30;
	ld.global.f64 	%fd31, [%rd2];
	mul.f64 	%fd32, %fd31, 0d3FB999999999999A;
	ld.global.f64 	%fd33, [%rd3];
	fma.rn.f64 	%fd34, %fd32, 0d3FE0000000000000, %fd33;
	st.global.f64 	[%rd3], %fd34;
	ld.global.f64 	%fd35, [%rd4];
	mul.f64 	%fd36, %fd35, 0d3FB999999999999A;
	ld.global.f64 	%fd37, [%rd5];
	fma.rn.f64 	%fd38, %fd36, 0d3FE0000000000000, %fd37;
	st.global.f64 	[%rd5], %fd38;
	add.f64 	%fd39, %fd39, 0d3FB999999999999A;
	setp.le.f64 	%p4, %fd39, %fd3;
	@%p4 bra 	$L__BB0_2;
$L__BB0_3:
	ret;

}


// ===== COMPILED SASS (sm_100) =====

	.target	sm_100

	.elftype	@"ET_EXEC"


//--------------------- .note.nv.tkinfo           --------------------------
	.section	.note.nv.tkinfo,"",@"SHT_NOTE"
	.sectionflags	@"SHF_NOTE_NV_TKINFO"
	.tkinfo
        /*0018*/ 	.word	0x00000002
        /*0030*/ 	.string	""
        /*0030*/ 	.string	"ptxas"
        /*0030*/ 	.string	"Cuda compilation tools, release 13.0, V13.0.88"
        /*0030*/ 	.string	"Build cuda_13.0.r13.0/compiler.36424714_0"
        /*0030*/ 	.string	"-arch sm_100 -m 64 "



//--------------------- .note.nv.cuinfo           --------------------------
	.section	.note.nv.cuinfo,"",@"SHT_NOTE"
	.sectionflags	@"SHF_NOTE_NV_CUINFO"
        /*0018*/ 	.short	0x0002
        /*001a*/ 	.short	0x0064
        /*001c*/ 	.short	0x0082
	.zero		2


//--------------------- .nv.info                  --------------------------
	.section	.nv.info,"",@"SHT_CUDA_INFO"
	.align	4


	//----- nvinfo : EIATTR_REGCOUNT
	.align		4
        /*0000*/ 	.byte	0x04, 0x2f
        /*0002*/ 	.short	(.L_1 - .L_0)
	.align		4
.L_0:
        /*0004*/ 	.word	index@(_Z6evolvePdS_S_S_diS_)
        /*0008*/ 	.word	0x0000002c


	//----- nvinfo : EIATTR_FRAME_SIZE
	.align		4
.L_1:
        /*000c*/ 	.byte	0x04, 0x11
        /*000e*/ 	.short	(.L_3 - .L_2)
	.align		4
.L_2:
        /*0010*/ 	.word	index@($__internal_0_$__cuda_sm20_div_rn_f64_full)
        /*0014*/ 	.word	0x00000000


	//----- nvinfo : EIATTR_FRAME_SIZE
	.align		4
.L_3:
        /*0018*/ 	.byte	0x04, 0x11
        /*001a*/ 	.short	(.L_5 - .L_4)
	.align		4
.L_4:
        /*001c*/ 	.word	index@(_Z6evolvePdS_S_S_diS_)
        /*0020*/ 	.word	0x00000000


	//----- nvinfo : EIATTR_MIN_STACK_SIZE
	.align		4
.L_5:
        /*0024*/ 	.byte	0x04, 0x12
        /*0026*/ 	.short	(.L_7 - .L_6)
	.align		4
.L_6:
        /*0028*/ 	.word	index@(_Z6evolvePdS_S_S_diS_)
        /*002c*/ 	.word	0x00000000
.L_7:


//--------------------- .nv.compat                --------------------------
	.section	.nv.compat,"",@"SHT_CUDA_COMPAT_INFO"
	.align	4
        /*0000*/ 	.byte	0x02, 0x09, 0x00, 0x00, 0x02, 0x02, 0x01, 0x00, 0x02, 0x05, 0x05, 0x00, 0x03, 0x07, 0x01, 0x01
        /*0010*/ 	.byte	0x02, 0x03, 0x00, 0x00, 0x02, 0x06, 0x01, 0x00, 0x04, 0x0b, 0x08, 0x00, 0x01, 0x00, 0x00, 0x00
        /*0020*/ 	.byte	0x00, 0x00, 0x00, 0x00


//--------------------- .nv.info._Z6evolvePdS_S_S_diS_ --------------------------
	.section	.nv.info._Z6evolvePdS_S_S_diS_,"",@"SHT_CUDA_INFO"
	.sectionflags	@""
	.align	4


	//----- nvinfo : EIATTR_CUDA_API_VERSION
	.align		4
        /*0000*/ 	.byte	0x04, 0x37
        /*0002*/ 	.short	(.L_9 - .L_8)
.L_8:
        /*0004*/ 	.word	0x00000082


	//----- nvinfo : EIATTR_KPARAM_INFO
	.align		4
.L_9:
        /*0008*/ 	.byte	0x04, 0x17
        /*000a*/ 	.short	(.L_11 - .L_10)
.L_10:
        /*000c*/ 	.word	0x00000000
        /*0010*/ 	.short	0x0006
        /*0012*/ 	.short	0x0030
        /*0014*/ 	.byte	0x00, 0xf5, 0x21, 0x00


	//----- nvinfo : EIATTR_KPARAM_INFO
	.align		4
.L_11:
        /*0018*/ 	.byte	0x04, 0x17
        /*001a*/ 	.short	(.L_13 - .L_12)
.L_12:
        /*001c*/ 	.word	0x00000000
        /*0020*/ 	.short	0x0005
        /*0022*/ 	.short	0x0028
        /*0024*/ 	.byte	0x00, 0xf0, 0x11, 0x00


	//----- nvinfo : EIATTR_KPARAM_INFO
	.align		4
.L_13:
        /*0028*/ 	.byte	0x04, 0x17
        /*002a*/ 	.short	(.L_15 - .L_14)
.L_14:
        /*002c*/ 	.word	0x00000000
        /*0030*/ 	.short	0x0004
        /*0032*/ 	.short	0x0020
        /*0034*/ 	.byte	0x00, 0xf0, 0x21, 0x00


	//----- nvinfo : EIATTR_KPARAM_INFO
	.align		4
.L_15:
        /*0038*/ 	.byte	0x04, 0x17
        /*003a*/ 	.short	(.L_17 - .L_16)
.L_16:
        /*003c*/ 	.word	0x00000000
        /*0040*/ 	.short	0x0003
        /*0042*/ 	.short	0x0018
        /*0044*/ 	.byte	0x00, 0xf5, 0x21, 0x00


	//----- nvinfo : EIATTR_KPARAM_INFO
	.align		4
.L_17:
        /*0048*/ 	.byte	0x04, 0x17
        /*004a*/ 	.short	(.L_19 - .L_18)
.L_18:
        /*004c*/ 	.word	0x00000000
        /*0050*/ 	.short	0x0002
        /*0052*/ 	.short	0x0010
        /*0054*/ 	.byte	0x00, 0xf5, 0x21, 0x00


	//----- nvinfo : EIATTR_KPARAM_INFO
	.align		4
.L_19:
        /*0058*/ 	.byte	0x04, 0x17
        /*005a*/ 	.short	(.L_21 - .L_20)
.L_20:
        /*005c*/ 	.word	0x00000000
        /*0060*/ 	.short	0x0001
        /*0062*/ 	.short	0x0008
        /*0064*/ 	.byte	0x00, 0xf5, 0x21, 0x00


	//----- nvinfo : EIATTR_KPARAM_INFO
	.align		4
.L_21:
        /*0068*/ 	.byte	0x04, 0x17
        /*006a*/ 	.short	(.L_23 - .L_22)
.L_22:
        /*006c*/ 	.word	0x00000000
        /*0070*/ 	.short	0x0000
        /*0072*/ 	.short	0x0000
        /*0074*/ 	.byte	0x00, 0xf5, 0x21, 0x00


	//----- nvinfo : EIATTR_SPARSE_MMA_MASK
	.align		4
.L_23:
        /*0078*/ 	.byte	0x03, 0x50
        /*007a*/ 	.short	0x0000


	//----- nvinfo : EIATTR_MAXREG_COUNT
	.align		4
        /*007c*/ 	.byte	0x03, 0x1b
        /*007e*/ 	.short	0x00ff


	//----- nvinfo : EIATTR_MERCURY_ISA_VERSION
	.align		4
        /*0080*/ 	.byte	0x03, 0x5f
        /*0082*/ 	.short	0x0101


	//----- nvinfo : EIATTR_VRC_CTA_INIT_COUNT
	.align		4
        /*0084*/ 	.byte	0x02, 0x4a
	.zero		1
	.zero		1


	//----- nvinfo : EIATTR_EXIT_INSTR_OFFSETS
	.align		4
        /*0088*/ 	.byte	0x04, 0x1c
        /*008a*/ 	.short	(.L_25 - .L_24)


	//   ....[0]....
.L_24:
        /*008c*/ 	.word	0x000000a0


	//   ....[1]....
        /*0090*/ 	.word	0x00000880


	//----- nvinfo : EIATTR_CRS_STACK_SIZE
	.align		4
.L_25:
        /*0094*/ 	.byte	0x04, 0x1e
        /*0096*/ 	.short	(.L_27 - .L_26)
.L_26:
        /*0098*/ 	.word	0x00000000


	//----- nvinfo : EIATTR_CBANK_PARAM_SIZE
	.align		4
.L_27:
        /*009c*/ 	.byte	0x03, 0x19
        /*009e*/ 	.short	0x0038


	//----- nvinfo : EIATTR_PARAM_CBANK
	.align		4
        /*00a0*/ 	.byte	0x04, 0x0a
        /*00a2*/ 	.short	(.L_29 - .L_28)
	.align		4
.L_28:
        /*00a4*/ 	.word	index@(.nv.constant0._Z6evolvePdS_S_S_diS_)
        /*00a8*/ 	.short	0x0380
        /*00aa*/ 	.short	0x0038


	//----- nvinfo : EIATTR_SW_WAR
	.align		4
.L_29:
        /*00ac*/ 	.byte	0x04, 0x36
        /*00ae*/ 	.short	(.L_31 - .L_30)
.L_30:
        /*00b0*/ 	.word	0x00000008
.L_31:


//--------------------- .nv.callgraph             --------------------------
	.section	.nv.callgraph,"",@"SHT_CUDA_CALLGRAPH"
	.align	4
	.sectionentsize	8
	.align		4
        /*0000*/ 	.word	0x00000000
	.align		4
        /*0004*/ 	.word	0xffffffff
	.align		4
        /*0008*/ 	.word	0x00000000
	.align		4
        /*000c*/ 	.word	0xfffffffe
	.align		4
        /*0010*/ 	.word	0x00000000
	.align		4
        /*0014*/ 	.word	0xfffffffd
	.align		4
        /*0018*/ 	.word	0x00000000
	.align		4
        /*001c*/ 	.word	0xfffffffc


//--------------------- .text._Z6evolvePdS_S_S_diS_ --------------------------
	.section	.text._Z6evolvePdS_S_S_diS_,"ax",@progbits
	.align	128
        .global         _Z6evolvePdS_S_S_diS_
        .type           _Z6evolvePdS_S_S_diS_,@function
        .size           _Z6evolvePdS_S_S_diS_,(.L_x_13 - _Z6evolvePdS_S_S_diS_)
        .other          _Z6evolvePdS_S_S_diS_,@"STO_CUDA_ENTRY STV_DEFAULT"
_Z6evolvePdS_S_S_diS_:
.text._Z6evolvePdS_S_S_diS_:
[----:B------:R-:W-:Y:S01]  /*0000*/  LDC R1, c[0x0][0x37c] ;  /* 0x0000df00ff017b82 */ /* 0x000fe20000000800 */
[----:B------:R-:W0:Y:S07]  /*0010*/  S2R R3, SR_TID.X ;  /* 0x0000000000037919 */ /* 0x000e2e0000002100 */
[----:B------:R-:W0:Y:S01]  /*0020*/  S2UR UR5, SR_CTAID.X ;  /* 0x00000000000579c3 */ /* 0x000e220000002500 */
[----:B------:R-:W1:Y:S01]  /*0030*/  LDCU UR4, c[0x0][0x3a8] ;  /* 0x00007500ff0477ac */ /* 0x000e620008000800 */
[----:B------:R-:W2:Y:S06]  /*0040*/  LDCU.64 UR6, c[0x0][0x3a0] ;  /* 0x00007400ff0677ac */ /* 0x000eac0008000a00 */
[----:B------:R-:W0:Y:S01]  /*0050*/  LDC R0, c[0x0][0x360] ;  /* 0x0000d800ff007b82 */ /* 0x000e220000000800 */
[----:B-1----:R-:W-:Y:S01]  /*0060*/  UIMAD UR4, UR4, UR4, URZ ;  /* 0x00000004040472a4 */ /* 0x002fe2000f8e02ff */
[----:B--2---:R-:W-:Y:S01]  /*0070*/  DSETP.LE.AND P0, PT, RZ, UR6, PT ;  /* 0x00000006ff007e2a */ /* 0x004fe2000bf03000 */
[----:B0-----:R-:W-:-:S05]  /*0080*/  IMAD R3, R0, UR5, R3 ;  /* 0x0000000500037c24 */ /* 0x001fca000f8e0203 */
[----:B------:R-:W-:-:S13]  /*0090*/  ISETP.GE.OR P0, PT, R3, UR4, !P0 ;  /* 0x0000000403007c0c */ /* 0x000fda000c706670 */
[----:B------:R-:W-:Y:S05]  /*00a0*/  @P0 EXIT ;  /* 0x000000000000094d */ /* 0x000fea0003800000 */
[----:B------:R-:W0:Y:S01]  /*00b0*/  LDC.64 R14, c[0x0][0x390] ;  /* 0x0000e400ff0e7b82 */ /* 0x000e220000000a00 */
[----:B------:R-:W-:Y:S01]  /*00c0*/  CS2R R6, SRZ ;  /* 0x0000000000067805 */ /* 0x000fe2000001ff00 */
[----:B------:R-:W1:Y:S01]  /*00d0*/  LDCU.64 UR4, c[0x0][0x358] ;  /* 0x00006b00ff0477ac */ /* 0x000e620008000a00 */
[----:B------:R-:W2:Y:S05]  /*00e0*/  LDCU.64 UR8, c[0x0][0x3a0] ;  /* 0x00007400ff0877ac */ /* 0x000eaa0008000a00 */
[----:B------:R-:W3:Y:S08]  /*00f0*/  LDC.64 R12, c[0x0][0x380] ;  /* 0x0000e000ff0c7b82 */ /* 0x000ef00000000a00 */
[----:B------:R-:W4:Y:S08]  /*0100*/  LDC.64 R10, c[0x0][0x398] ;  /* 0x0000e600ff0a7b82 */ /* 0x000f300000000a00 */
[----:B------:R-:W5:Y:S01]  /*0110*/  LDC.64 R8, c[0x0][0x388] ;  /* 0x0000e200ff087b82 */ /* 0x000f620000000a00 */
[----:B0-----:R-:W-:-:S04]  /*0120*/  IMAD.WIDE R14, R3, 0x8, R14 ;  /* 0x00000008030e7825 */ /* 0x001fc800078e020e */
[----:B---3--:R-:W-:-:S04]  /*0130*/  IMAD.WIDE R12, R3, 0x8, R12 ;  /* 0x00000008030c7825 */ /* 0x008fc800078e020c */
[----:B----4-:R-:W-:-:S04]  /*0140*/  IMAD.WIDE R10, R3, 0x8, R10 ;  /* 0x00000008030a7825 */ /* 0x010fc800078e020a */
[----:B-12--5:R-:W-:-:S07]  /*0150*/  IMAD.WIDE R8, R3, 0x8, R8 ;  /* 0x0000000803087825 */ /* 0x026fce00078e0208 */
.L_x_6:
[----:B-1----:R-:W2:Y:S04]  /*0160*/  LDG.E.64 R2, desc[UR4][R14.64] ;  /* 0x000000040e027981 */ /* 0x002ea8000c1e1b00 */
[----:B------:R-:W3:Y:S01]  /*0170*/  LDG.E.64 R4, desc[UR4][R12.64] ;  /* 0x000000040c047981 */ /* 0x000ee2000c1e1b00 */
[----:B------:R-:W-:Y:S01]  /*0180*/  UMOV UR6, 0x9999999a ;  /* 0x9999999a00067882 */ /* 0x000fe20000000000 */
[----:B------:R-:W-:Y:S02]  /*0190*/  UMOV UR7, 0x3fb99999 ;  /* 0x3fb9999900077882 */ /* 0x000fe40000000000 */
[----:B--2---:R-:W-:-:S08]  /*01a0*/  DMUL R2, R2, UR6 ;  /* 0x0000000602027c28 */ /* 0x004fd00008000000 */
[----:B---3--:R-:W-:-:S07]  /*01b0*/  DFMA R2, R2, 0.5, R4 ;  /* 0x3fe000000202782b */ /* 0x008fce0000000004 */
[----:B------:R0:W-:Y:S04]  /*01c0*/  STG.E.64 desc[UR4][R12.64], R2 ;  /* 0x000000020c007986 */ /* 0x0001e8000c101b04 */
[----:B------:R-:W2:Y:S04]  /*01d0*/  LDG.E.64 R4, desc[UR4][R10.64] ;  /* 0x000000040a047981 */ /* 0x000ea8000c1e1b00 */
[----:B------:R-:W3:Y:S01]  /*01e0*/  LDG.E.64 R22, desc[UR4][R8.64] ;  /* 0x0000000408167981 */ /* 0x000ee2000c1e1b00 */
[----:B------:R-:W1:Y:S01]  /*01f0*/  LDC.64 R16, c[0x0][0x3b0] ;  /* 0x0000ec00ff107b82 */ /* 0x000e620000000a00 */
[----:B--2---:R-:W-:-:S08]  /*0200*/  DMUL R4, R4, UR6 ;  /* 0x0000000604047c28 */ /* 0x004fd00008000000 */
[----:B---3--:R-:W-:-:S07]  /*0210*/  DFMA R22, R4, 0.5, R22 ;  /* 0x3fe000000416782b */ /* 0x008fce0000000016 */
[----:B------:R2:W-:Y:S04]  /*0220*/  STG.E.64 desc[UR4][R8.64], R22 ;  /* 0x0000001608007986 */ /* 0x0005e8000c101b04 */
[----:B-1----:R-:W3:Y:S04]  /*0230*/  LDG.E.64 R20, desc[UR4][R16.64] ;  /* 0x0000000410147981 */ /* 0x002ee8000c1e1b00 */
[----:B------:R-:W4:Y:S04]  /*0240*/  LDG.E.64 R4, desc[UR4][R12.64] ;  /* 0x000000040c047981 */ /* 0x000f28000c1e1b00 */
[----:B------:R-:W4:Y:S01]  /*0250*/  LDG.E.64 R24, desc[UR4][R16.64+0x8] ;  /* 0x0000080410187981 */ /* 0x000f22000c1e1b00 */
[----:B------:R-:W-:Y:S01]  /*0260*/  IMAD.MOV.U32 R18, RZ, RZ, 0x1 ;  /* 0x00000001ff127424 */ /* 0x000fe200078e00ff */
[----:B------:R-:W-:Y:S01]  /*0270*/  BSSY.RECONVERGENT B0, `(.L_x_0) ;  /* 0x0000019000007945 */ /* 0x000fe20003800200 */
[----:B---3--:R-:W0:Y:S01]  /*0280*/  MUFU.RCP64H R19, R21 ;  /* 0x0000001500137308 */ /* 0x008e220000001800 */
[----:B----4-:R-:W-:-:S02]  /*0290*/  DFMA R16, R4, R4, R24 ;  /* 0x000000040410722b */ /* 0x010fc40000000018 */
[----:B------:R-:W-:Y:S02]  /*02a0*/  DADD R4, R4, R4 ;  /* 0x0000000004047229 */ /* 0x000fe40000000004 */
[----:B0-----:R-:W-:-:S08]  /*02b0*/  DFMA R2, -R20, R18, 1 ;  /* 0x3ff000001402742b */ /* 0x001fd00000000112 */
[----:B------:R-:W-:-:S08]  /*02c0*/  DFMA R2, R2, R2, R2 ;  /* 0x000000020202722b */ /* 0x000fd00000000002 */
[----:B------:R-:W-:-:S08]  /*02d0*/  DFMA R2, R18, R2, R18 ;  /* 0x000000021202722b */ /* 0x000fd00000000012 */
[----:B------:R-:W-:-:S08]  /*02e0*/  DFMA R18, -R20, R2, 1 ;  /* 0x3ff000001412742b */ /* 0x000fd00000000102 */
[----:B------:R-:W-:Y:S02]  /*02f0*/  DFMA R2, R2, R18, R2 ;  /* 0x000000120202722b */ /* 0x000fe40000000002 */
[----:B------:R-:W-:-:S08]  /*0300*/  DMUL R18, R22, R22 ;  /* 0x0000001616127228 */ /* 0x000fd00000000000 */
[----:B------:R-:W-:Y:S02]  /*0310*/  DMUL R26, R18, R2 ;  /* 0x00000002121a7228 */ /* 0x000fe40000000000 */
[----:B------:R-:W-:-:S06]  /*0320*/  FSETP.GEU.AND P1, PT, |R19|, 6.5827683646048100446e-37, PT ;  /* 0x036000001300780b */ /* 0x000fcc0003f2e200 */
[----:B------:R-:W-:-:S08]  /*0330*/  DFMA R28, -R20, R26, R18 ;  /* 0x0000001a141c722b */ /* 0x000fd00000000112 */
[----:B------:R-:W-:-:S10]  /*0340*/  DFMA R2, R2, R28, R26 ;  /* 0x0000001c0202722b */ /* 0x000fd4000000001a */
[----:B------:R-:W-:-:S05]  /*0350*/  FFMA R0, RZ, R21, R3 ;  /* 0x00000015ff007223 */ /* 0x000fca0000000003 */
[----:B------:R-:W-:-:S13]  /*0360*/  FSETP.GT.AND P0, PT, |R0|, 1.469367938527859385e-39, PT ;  /* 0x001000000000780b */ /* 0x000fda0003f04200 */
[----:B--2---:R-:W-:Y:S05]  /*0370*/  @P0 BRA P1, `(.L_x_1) ;  /* 0x0000000000200947 */ /* 0x004fea0000800000 */
[----:B------:R-:W-:Y:S01]  /*0380*/  IMAD.MOV.U32 R30, RZ, RZ, R18 ;  /* 0x000000ffff1e7224 */ /* 0x000fe200078e0012 */
[----:B------:R-:W-:Y:S01]  /*0390*/  MOV R0, 0x3e0 ;  /* 0x000003e000007802 */ /* 0x000fe20000000f00 */
[----:B------:R-:W-:Y:S02]  /*03a0*/  IMAD.MOV.U32 R31, RZ, RZ, R19 ;  /* 0x000000ffff1f7224 */ /* 0x000fe400078e0013 */
[----:B------:R-:W-:Y:S02]  /*03b0*/  IMAD.MOV.U32 R24, RZ, RZ, R20 ;  /* 0x000000ffff187224 */ /* 0x000fe400078e0014 */
[----:B------:R-:W-:-:S07]  /*03c0*/  IMAD.MOV.U32 R27, RZ, RZ, R21 ;  /* 0x000000ffff1b7224 */ /* 0x000fce00078e0015 */
[----:B------:R-:W-:Y:S05]  /*03d0*/  CALL.REL.NOINC `($__internal_0_$__cuda_sm20_div_rn_f64_full) ;  /* 0x00000004002c7944 */ /* 0x000fea0003c00000 */
[----:B------:R-:W-:Y:S02]  /*03e0*/  IMAD.MOV.U32 R2, RZ, RZ, R34 ;  /* 0x000000ffff027224 */ /* 0x000fe400078e0022 */
[----:B------:R-:W-:-:S07]  /*03f0*/  IMAD.MOV.U32 R3, RZ, RZ, R35 ;  /* 0x000000ffff037224 */ /* 0x000fce00078e0023 */
.L_x_1:
[----:B------:R-:W-:Y:S05]  /*0400*/  BSYNC.RECONVERGENT B0 ;  /* 0x0000000000007941 */ /* 0x000fea0003800200 */
.L_x_0:
[----:B------:R-:W-:Y:S01]  /*0410*/  DADD R24, R16, R2 ;  /* 0x0000000010187229 */ /* 0x000fe20000000002 */
[----:B------:R-:W-:Y:S01]  /*0420*/  FSETP.GEU.AND P1, PT, |R5|, 6.5827683646048100446e-37, PT ;  /* 0x036000000500780b */ /* 0x000fe20003f2e200 */
[----:B------:R-:W-:Y:S01]  /*0430*/  IMAD.MOV.U32 R2, RZ, RZ, 0x1 ;  /* 0x00000001ff027424 */ /* 0x000fe200078e00ff */
[----:B------:R-:W-:Y:S03]  /*0440*/  BSSY.RECONVERGENT B0, `(.L_x_2) ;  /* 0x0000014000007945 */ /* 0x000fe60003800200 */
[----:B------:R-:W0:Y:S02]  /*0450*/  MUFU.RCP64H R3, R25 ;  /* 0x0000001900037308 */ /* 0x000e240000001800 */
[----:B0-----:R-:W-:-:S08]  /*0460*/  DFMA R26, -R24, R2, 1 ;  /* 0x3ff00000181a742b */ /* 0x001fd00000000102 */
[----:B------:R-:W-:-:S08]  /*0470*/  DFMA R26, R26, R26, R26 ;  /* 0x0000001a1a1a722b */ /* 0x000fd0000000001a */
[----:B------:R-:W-:-:S08]  /*0480*/  DFMA R26, R2, R26, R2 ;  /* 0x0000001a021a722b */ /* 0x000fd00000000002 */
[----:B------:R-:W-:-:S08]  /*0490*/  DFMA R2, -R24, R26, 1 ;  /* 0x3ff000001802742b */ /* 0x000fd0000000011a */
[----:B------:R-:W-:-:S08]  /*04a0*/  DFMA R2, R26, R2, R26 ;  /* 0x000000021a02722b */ /* 0x000fd0000000001a */
[----:B------:R-:W-:-:S08]  /*04b0*/  DMUL R26, R4, R2 ;  /* 0x00000002041a7228 */ /* 0x000fd00000000000 */
[----:B------:R-:W-:-:S08]  /*04c0*/  DFMA R28, -R24, R26, R4 ;  /* 0x0000001a181c722b */ /* 0x000fd00000000104 */
[----:B------:R-:W-:-:S10]  /*04d0*/  DFMA R2, R2, R28, R26 ;  /* 0x0000001c0202722b */ /* 0x000fd4000000001a */
[----:B------:R-:W-:-:S05]  /*04e0*/  FFMA R0, RZ, R25, R3 ;  /* 0x00000019ff007223 */ /* 0x000fca0000000003 */
[----:B------:R-:W-:-:S13]  /*04f0*/  FSETP.GT.AND P0, PT, |R0|, 1.469367938527859385e-39, PT ;  /* 0x001000000000780b */ /* 0x000fda0003f04200 */
[----:B------:R-:W-:Y:S05]  /*0500*/  @P0 BRA P1, `(.L_x_3) ;  /* 0x00000000001c0947 */ /* 0x000fea0000800000 */
[----:B------:R-:W-:Y:S01]  /*0510*/  IMAD.MOV.U32 R30, RZ, RZ, R4 ;  /* 0x000000ffff1e7224 */ /* 0x000fe200078e0004 */
[----:B------:R-:W-:Y:S01]  /*0520*/  MOV R0, 0x560 ;  /* 0x0000056000007802 */ /* 0x000fe20000000f00 */
[----:B------:R-:W-:Y:S02]  /*0530*/  IMAD.MOV.U32 R31, RZ, RZ, R5 ;  /* 0x000000ffff1f7224 */ /* 0x000fe400078e0005 */
[----:B------:R-:W-:-:S07]  /*0540*/  IMAD.MOV.U32 R27, RZ, RZ, R25 ;  /* 0x000000ffff1b7224 */ /* 0x000fce00078e0019 */
[----:B------:R-:W-:Y:S05]  /*0550*/  CALL.REL.NOINC `($__internal_0_$__cuda_sm20_div_rn_f64_full) ;  /* 0x0000000000cc7944 */ /* 0x000fea0003c00000 */
[----:B------:R-:W-:Y:S02]  /*0560*/  IMAD.MOV.U32 R2, RZ, RZ, R34 ;  /* 0x000000ffff027224 */ /* 0x000fe400078e0022 */
[----:B------:R-:W-:-:S07]  /*0570*/  IMAD.MOV.U32 R3, RZ, RZ, R35 ;  /* 0x000000ffff037224 */ /* 0x000fce00078e0023 */
.L_x_3:
[----:B------:R-:W-:Y:S05]  /*0580*/  BSYNC.RECONVERGENT B0 ;  /* 0x0000000000007941 */ /* 0x000fea0003800200 */
.L_x_2:
[----:B------:R-:W-:Y:S01]  /*0590*/  DFMA R16, R20, R16, R18 ;  /* 0x000000101410722b */ /* 0x000fe20000000012 */
[----:B------:R-:W-:Y:S01]  /*05a0*/  IMAD.MOV.U32 R4, RZ, RZ, 0x1 ;  /* 0x00000001ff047424 */ /* 0x000fe200078e00ff */
[----:B------:R-:W-:Y:S01]  /*05b0*/  DADD R22, R22, R22 ;  /* 0x0000000016167229 */ /* 0x000fe20000000016 */
[----:B------:R-:W-:Y:S03]  /*05c0*/  BSSY.RECONVERGENT B0, `(.L_x_4) ;  /* 0x0000016000007945 */ /* 0x000fe60003800200 */
[----:B------:R-:W0:Y:S06]  /*05d0*/  MUFU.RCP64H R5, R17 ;  /* 0x0000001100057308 */ /* 0x000e2c0000001800 */
[----:B------:R-:W-:Y:S01]  /*05e0*/  FSETP.GEU.AND P1, PT, |R23|, 6.5827683646048100446e-37, PT ;  /* 0x036000001700780b */ /* 0x000fe20003f2e200 */
        /* <DEDUP_REMOVED lines=19> */
.L_x_5:
[----:B------:R-:W-:Y:S05]  /*0720*/  BSYNC.RECONVERGENT B0 ;  /* 0x0000000000007941 */ /* 0x000fea0003800200 */
.L_x_4:
[----:B------:R-:W2:Y:S01]  /*0730*/  LDG.E.64 R16, desc[UR4][R14.64] ;  /* 0x000000040e107981 */ /* 0x000ea2000c1e1b00 */
[----:B------:R-:W-:Y:S01]  /*0740*/  UMOV UR6, 0x9999999a ;  /* 0x9999999a00067882 */ /* 0x000fe20000000000 */
[----:B------:R-:W-:Y:S02]  /*0750*/  UMOV UR7, 0x3fb99999 ;  /* 0x3fb9999900077882 */ /* 0x000fe40000000000 */
[----:B--2---:R-:W-:-:S07]  /*0760*/  DFMA R16, R2, -UR6, R16 ;  /* 0x8000000602107c2b */ /* 0x004fce0008000010 */
[----:B------:R0:W-:Y:S04]  /*0770*/  STG.E.64 desc[UR4][R14.64], R16 ;  /* 0x000000100e007986 */ /* 0x0001e8000c101b04 */
[----:B------:R-:W2:Y:S02]  /*0780*/  LDG.E.64 R2, desc[UR4][R10.64] ;  /* 0x000000040a027981 */ /* 0x000ea4000c1e1b00 */
[----:B--2---:R-:W-:-:S07]  /*0790*/  DFMA R2, R4, -UR6, R2 ;  /* 0x8000000604027c2b */ /* 0x004fce0008000002 */
[----:B------:R1:W-:Y:S04]  /*07a0*/  STG.E.64 desc[UR4][R10.64], R2 ;  /* 0x000000020a007986 */ /* 0x0003e8000c101b04 */
[----:B------:R-:W2:Y:S04]  /*07b0*/  LDG.E.64 R4, desc[UR4][R14.64] ;  /* 0x000000040e047981 */ /* 0x000ea8000c1e1b00 */
[----:B------:R-:W3:Y:S01]  /*07c0*/  LDG.E.64 R18, desc[UR4][R12.64] ;  /* 0x000000040c127981 */ /* 0x000ee2000c1e1b00 */
[----:B--2---:R-:W-:-:S08]  /*07d0*/  DMUL R4, R4, UR6 ;  /* 0x0000000604047c28 */ /* 0x004fd00008000000 */
[----:B---3--:R-:W-:-:S07]  /*07e0*/  DFMA R4, R4, 0.5, R18 ;  /* 0x3fe000000404782b */ /* 0x008fce0000000012 */
[----:B------:R1:W-:Y:S04]  /*07f0*/  STG.E.64 desc[UR4][R12.64], R4 ;  /* 0x000000040c007986 */ /* 0x0003e8000c101b04 */
[----:B------:R-:W2:Y:S04]  /*0800*/  LDG.E.64 R18, desc[UR4][R10.64] ;  /* 0x000000040a127981 */ /* 0x000ea8000c1e1b00 */
[----:B0-----:R-:W3:Y:S01]  /*0810*/  LDG.E.64 R16, desc[UR4][R8.64] ;  /* 0x0000000408107981 */ /* 0x001ee2000c1e1b00 */
[----:B------:R-:W-:-:S08]  /*0820*/  DADD R6, R6, UR6 ;  /* 0x0000000606067e29 */ /* 0x000fd00008000000 */
[----:B------:R-:W-:Y:S02]  /*0830*/  DSETP.GTU.AND P0, PT, R6, UR8, PT ;  /* 0x0000000806007e2a */ /* 0x000fe4000bf0c000 */
[----:B--2---:R-:W-:-:S08]  /*0840*/  DMUL R18, R18, UR6 ;  /* 0x0000000612127c28 */ /* 0x004fd00008000000 */
[----:B---3--:R-:W-:-:S07]  /*0850*/  DFMA R16, R18, 0.5, R16 ;  /* 0x3fe000001210782b */ /* 0x008fce0000000010 */
[----:B------:R1:W-:Y:S01]  /*0860*/  STG.E.64 desc[UR4][R8.64], R16 ;  /* 0x0000001008007986 */ /* 0x0003e2000c101b04 */
[----:B------:R-:W-:Y:S05]  /*0870*/  @!P0 BRA `(.L_x_6) ;  /* 0xfffffff800388947 */ /* 0x000fea000383ffff */
[----:B------:R-:W-:Y:S05]  /*0880*/  EXIT ;  /* 0x000000000000794d */ /* 0x000fea0003800000 */
        .weak           $__internal_0_$__cuda_sm20_div_rn_f64_full
        .type           $__internal_0_$__cuda_sm20_div_rn_f64_full,@function
        .size           $__internal_0_$__cuda_sm20_div_rn_f64_full,(.L_x_13 - $__internal_0_$__cuda_sm20_div_rn_f64_full)
$__internal_0_$__cuda_sm20_div_rn_f64_full:
[----:B------:R-:W-:Y:S01]  /*0890*/  FSETP.GEU.AND P2, PT, |R31|, 1.469367938527859385e-39, PT ;  /* 0x001000001f00780b */ /* 0x000fe20003f4e200 */
[--C-:B------:R-:W-:Y:S01]  /*08a0*/  IMAD.MOV.U32 R26, RZ, RZ, R24.reuse ;  /* 0x000000ffff1a7224 */ /* 0x100fe200078e0018 */
[C---:B------:R-:W-:Y:S01]  /*08b0*/  FSETP.GEU.AND P0, PT, |R27|.reuse, 1.469367938527859385e-39, PT ;  /* 0x001000001b00780b */ /* 0x040fe20003f0e200 */
[----:B------:R-:W-:Y:S01]  /*08c0*/  IMAD.MOV.U32 R32, RZ, RZ, 0x1 ;  /* 0x00000001ff207424 */ /* 0x000fe200078e00ff */
[----:B------:R-:W-:Y:S01]  /*08d0*/  LOP3.LUT R28, R27, 0x800fffff, RZ, 0xc0, !PT ;  /* 0x800fffff1b1c7812 */ /* 0x000fe200078ec0ff */
[----:B------:R-:W-:Y:S01]  /*08e0*/  BSSY.RECONVERGENT B1, `(.L_x_7) ;  /* 0x0000053000017945 */ /* 0x000fe20003800200 */
[----:B------:R-:W-:Y:S02]  /*08f0*/  LOP3.LUT R34, R31, 0x7ff00000, RZ, 0xc0, !PT ;  /* 0x7ff000001f227812 */ /* 0x000fe400078ec0ff */
[----:B------:R-:W-:Y:S01]  /*0900*/  LOP3.LUT R29, R28, 0x3ff00000, RZ, 0xfc, !PT ;  /* 0x3ff000001c1d7812 */ /* 0x000fe200078efcff */
[----:B------:R-:W-:Y:S01]  /*0910*/  IMAD.MOV.U32 R28, RZ, RZ, R24 ;  /* 0x000000ffff1c7224 */ /* 0x000fe200078e0018 */
[C---:B------:R-:W-:Y:S01]  /*0920*/  LOP3.LUT R37, R27.reuse, 0x7ff00000, RZ, 0xc0, !PT ;  /* 0x7ff000001b257812 */ /* 0x040fe200078ec0ff */
[----:B------:R-:W-:Y:S01]  /*0930*/  IMAD.MOV.U32 R24, RZ, RZ, R30 ;  /* 0x000000ffff187224 */ /* 0x000fe200078e001e */
[----:B------:R-:W-:Y:S01]  /*0940*/  MOV R35, 0x1ca00000 ;  /* 0x1ca0000000237802 */ /* 0x000fe20000000f00 */
[----:B------:R-:W-:Y:S01]  /*0950*/  @!P2 IMAD.MOV.U32 R38, RZ, RZ, RZ ;  /* 0x000000ffff26a224 */ /* 0x000fe200078e00ff */
[----:B------:R-:W-:Y:S01]  /*0960*/  @!P2 LOP3.LUT R25, R27, 0x7ff00000, RZ, 0xc0, !PT ;  /* 0x7ff000001b19a812 */ /* 0x000fe200078ec0ff */
[----:B------:R-:W-:Y:S01]  /*0970*/  @!P0 DMUL R28, R26, 8.98846567431157953865e+307 ;  /* 0x7fe000001a1c8828 */ /* 0x000fe20000000000 */
[C---:B------:R-:W-:Y:S01]  /*0980*/  ISETP.GE.U32.AND P1, PT, R34.reuse, R37, PT ;  /* 0x000000252200720c */ /* 0x040fe20003f26070 */
[----:B------:R-:W-:Y:S01]  /*0990*/  IMAD.MOV.U32 R36, RZ, RZ, R34 ;  /* 0x000000ffff247224 */ /* 0x000fe200078e0022 */
[----:B------:R-:W-:-:S02]  /*09a0*/  @!P2 ISETP.GE.U32.AND P3, PT, R34, R25, PT ;  /* 0x000000192200a20c */ /* 0x000fc40003f66070 */
[C---:B------:R-:W-:Y:S01]  /*09b0*/  SEL R25, R35.reuse, 0x63400000, !P1 ;  /* 0x6340000023197807 */ /* 0x040fe20004800000 */
[----:B------:R-:W0:Y:S01]  /*09c0*/  MUFU.RCP64H R33, R29 ;  /* 0x0000001d00217308 */ /* 0x000e220000001800 */
[----:B------:R-:W-:Y:S02]  /*09d0*/  @!P2 SEL R39, R35, 0x63400000, !P3 ;  /* 0x634000002327a807 */ /* 0x000fe40005800000 */
[--C-:B------:R-:W-:Y:S02]  /*09e0*/  LOP3.LUT R25, R25, 0x800fffff, R31.reuse, 0xf8, !PT ;  /* 0x800fffff19197812 */ /* 0x100fe400078ef81f */
[----:B------:R-:W-:Y:S02]  /*09f0*/  @!P2 LOP3.LUT R39, R39, 0x80000000, R31, 0xf8, !PT ;  /* 0x800000002727a812 */ /* 0x000fe400078ef81f */
[----:B------:R-:W-:Y:S02]  /*0a00*/  @!P0 LOP3.LUT R37, R29, 0x7ff00000, RZ, 0xc0, !PT ;  /* 0x7ff000001d258812 */ /* 0x000fe400078ec0ff */
[----:B------:R-:W-:-:S06]  /*0a10*/  @!P2 LOP3.LUT R39, R39, 0x100000, RZ, 0xfc, !PT ;  /* 0x001000002727a812 */ /* 0x000fcc00078efcff */
[----:B------:R-:W-:Y:S02]  /*0a20*/  @!P2 DFMA R24, R24, 2, -R38 ;  /* 0x400000001818a82b */ /* 0x000fe40000000826 */
[----:B0-----:R-:W-:-:S08]  /*0a30*/  DFMA R38, R32, -R28, 1 ;  /* 0x3ff000002026742b */ /* 0x001fd0000000081c */
[----:B------:R-:W-:Y:S01]  /*0a40*/  DFMA R38, R38, R38, R38 ;  /* 0x000000262626722b */ /* 0x000fe20000000026 */
[----:B------:R-:W-:-:S07]  /*0a50*/  @!P2 LOP3.LUT R36, R25, 0x7ff00000, RZ, 0xc0, !PT ;  /* 0x7ff000001924a812 */ /* 0x000fce00078ec0ff */
[----:B------:R-:W-:-:S08]  /*0a60*/  DFMA R38, R32, R38, R32 ;  /* 0x000000262026722b */ /* 0x000fd00000000020 */
[----:B------:R-:W-:-:S08]  /*0a70*/  DFMA R32, R38, -R28, 1 ;  /* 0x3ff000002620742b */ /* 0x000fd0000000081c */
[----:B------:R-:W-:-:S08]  /*0a80*/  DFMA R32, R38, R32, R38 ;  /* 0x000000202620722b */ /* 0x000fd00000000026 */
[----:B------:R-:W-:-:S08]  /*0a90*/  DMUL R38, R32, R24 ;  /* 0x0000001820267228 */ /* 0x000fd00000000000 */
[----:B------:R-:W-:-:S08]  /*0aa0*/  DFMA R40, R38, -R28, R24 ;  /* 0x8000001c2628722b */ /* 0x000fd00000000018 */
[----:B------:R-:W-:Y:S01]  /*0ab0*/  DFMA R32, R32, R40, R38 ;  /* 0x000000282020722b */ /* 0x000fe20000000026 */
[----:B------:R-:W-:-:S05]  /*0ac0*/  VIADD R38, R36, 0xffffffff ;  /* 0xffffffff24267836 */ /* 0x000fca0000000000 */
[----:B------:R-:W-:Y:S01]  /*0ad0*/  ISETP.GT.U32.AND P0, PT, R38, 0x7feffffe, PT ;  /* 0x7feffffe2600780c */ /* 0x000fe20003f04070 */
[----:B------:R-:W-:-:S05]  /*0ae0*/  VIADD R38, R37, 0xffffffff ;  /* 0xffffffff25267836 */ /* 0x000fca0000000000 */
[----:B------:R-:W-:-:S13]  /*0af0*/  ISETP.GT.U32.OR P0, PT, R38, 0x7feffffe, P0 ;  /* 0x7feffffe2600780c */ /* 0x000fda0000704470 */
[----:B------:R-:W-:Y:S05]  /*0b00*/  @P0 BRA `(.L_x_8) ;  /* 0x00000000006c0947 */ /* 0x000fea0003800000 */
[----:B------:R-:W-:Y:S01]  /*0b10*/  LOP3.LUT R31, R27, 0x7ff00000, RZ, 0xc0, !PT ;  /* 0x7ff000001b1f7812 */ /* 0x000fe200078ec0ff */
[----:B------:R-:W-:-:S03]  /*0b20*/  IMAD.MOV.U32 R36, RZ, RZ, RZ ;  /* 0x000000ffff247224 */ /* 0x000fc600078e00ff */
[CC--:B------:R-:W-:Y:S02]  /*0b30*/  ISETP.GE.U32.AND P0, PT, R34.reuse, R31.reuse, PT ;  /* 0x0000001f2200720c */ /* 0x0c0fe40003f06070 */
[----:B------:R-:W-:Y:S02]  /*0b40*/  VIADDMNMX R34, R34, -R31, 0xb9600000, !PT ;  /* 0xb960000022227446 */ /* 0x000fe4000780091f */
[----:B------:R-:W-:Y:S02]  /*0b50*/  SEL R35, R35, 0x63400000, !P0 ;  /* 0x6340000023237807 */ /* 0x000fe40004000000 */
[----:B------:R-:W-:-:S05]  /*0b60*/  VIMNMX R30, PT, PT, R34, 0x46a00000, PT ;  /* 0x46a00000221e7848 */ /* 0x000fca0003fe0100 */
[----:B------:R-:W-:-:S04]  /*0b70*/  IMAD.IADD R30, R30, 0x1, -R35 ;  /* 0x000000011e1e7824 */ /* 0x000fc800078e0a23 */
[----:B------:R-:W-:-:S06]  /*0b80*/  VIADD R37, R30, 0x7fe00000 ;  /* 0x7fe000001e257836 */ /* 0x000fcc0000000000 */
[----:B------:R-:W-:-:S10]  /*0b90*/  DMUL R34, R32, R36 ;  /* 0x0000002420227228 */ /* 0x000fd40000000000 */
[----:B------:R-:W-:-:S13]  /*0ba0*/  FSETP.GTU.AND P0, PT, |R35|, 1.469367938527859385e-39, PT ;  /* 0x001000002300780b */ /* 0x000fda0003f0c200 */
[----:B------:R-:W-:Y:S05]  /*0bb0*/  @P0 BRA `(.L_x_9) ;  /* 0x0000000000940947 */ /* 0x000fea0003800000 */
[----:B------:R-:W-:Y:S01]  /*0bc0*/  DFMA R24, R32, -R28, R24 ;  /* 0x8000001c2018722b */ /* 0x000fe20000000018 */
[----:B------:R-:W-:-:S09]  /*0bd0*/  IMAD.MOV.U32 R36, RZ, RZ, RZ ;  /* 0x000000ffff247224 */ /* 0x000fd200078e00ff */
[C---:B------:R-:W-:Y:S02]  /*0be0*/  FSETP.NEU.AND P0, PT, R25.reuse, RZ, PT ;  /* 0x000000ff1900720b */ /* 0x040fe40003f0d000 */
[----:B------:R-:W-:-:S04]  /*0bf0*/  LOP3.LUT R27, R25, 0x80000000, R27, 0x48, !PT ;  /* 0x80000000191b7812 */ /* 0x000fc800078e481b */
[----:B------:R-:W-:-:S07]  /*0c00*/  LOP3.LUT R37, R27, R37, RZ, 0xfc, !PT ;  /* 0x000000251b257212 */ /* 0x000fce00078efcff */
[----:B------:R-:W-:Y:S05]  /*0c10*/  @!P0 BRA `(.L_x_9) ;  /* 0x00000000007c8947 */ /* 0x000fea0003800000 */
[----:B------:R-:W-:Y:S01]  /*0c20*/  IMAD.MOV R25, RZ, RZ, -R30 ;  /* 0x000000ffff197224 */ /* 0x000fe200078e0a1e */
[----:B------:R-:W-:-:S06]  /*0c30*/  MOV R24, RZ ;  /* 0x000000ff00187202 */ /* 0x000fcc0000000f00 */
[----:B------:R-:W-:Y:S02]  /*0c40*/  DFMA R24, R34, -R24, R32 ;  /* 0x800000182218722b */ /* 0x000fe40000000020 */
[----:B------:R-:W-:-:S04]  /*0c50*/  DMUL.RP R32, R32, R36 ;  /* 0x0000002420207228 */ /* 0x000fc80000008000 */
[----:B------:R-:W-:-:S04]  /*0c60*/  IADD3 R24, PT, PT, -R30, -0x43300000, RZ ;  /* 0xbcd000001e187810 */ /* 0x000fc80007ffe1ff */
[----:B------:R-:W-:Y:S02]  /*0c70*/  FSETP.NEU.AND P0, PT, |R25|, R24, PT ;  /* 0x000000181900720b */ /* 0x000fe40003f0d200 */
[----:B------:R-:W-:Y:S02]  /*0c80*/  LOP3.LUT R27, R33, R27, RZ, 0x3c, !PT ;  /* 0x0000001b211b7212 */ /* 0x000fe400078e3cff */
[----:B------:R-:W-:Y:S02]  /*0c90*/  FSEL R34, R32, R34, !P0 ;  /* 0x0000002220227208 */ /* 0x000fe40004000000 */
[----:B------:R-:W-:Y:S01]  /*0ca0*/  FSEL R35, R27, R35, !P0 ;  /* 0x000000231b237208 */ /* 0x000fe20004000000 */
[----:B------:R-:W-:Y:S06]  /*0cb0*/  BRA `(.L_x_9) ;  /* 0x0000000000547947 */ /* 0x000fec0003800000 */
.L_x_8:
[----:B------:R-:W-:-:S14]  /*0cc0*/  DSETP.NAN.AND P0, PT, R30, R30, PT ;  /* 0x0000001e1e00722a */ /* 0x000fdc0003f08000 */
[----:B------:R-:W-:Y:S05]  /*0cd0*/  @P0 BRA `(.L_x_10) ;  /* 0x0000000000440947 */ /* 0x000fea0003800000 */
[----:B------:R-:W-:-:S14]  /*0ce0*/  DSETP.NAN.AND P0, PT, R26, R26, PT ;  /* 0x0000001a1a00722a */ /* 0x000fdc0003f08000 */
[----:B------:R-:W-:Y:S05]  /*0cf0*/  @P0 BRA `(.L_x_11) ;  /* 0x0000000000300947 */ /* 0x000fea0003800000 */
[----:B------:R-:W-:Y:S01]  /*0d00*/  ISETP.NE.AND P0, PT, R36, R37, PT ;  /* 0x000000252400720c */ /* 0x000fe20003f05270 */
[----:B------:R-:W-:Y:S02]  /*0d10*/  IMAD.MOV.U32 R34, RZ, RZ, 0x0 ;  /* 0x00000000ff227424 */ /* 0x000fe400078e00ff */
[----:B------:R-:W-:-:S10]  /*0d20*/  IMAD.MOV.U32 R35, RZ, RZ, -0x80000 ;  /* 0xfff80000ff237424 */ /* 0x000fd400078e00ff */
[----:B------:R-:W-:Y:S05]  /*0d30*/  @!P0 BRA `(.L_x_9) ;  /* 0x0000000000348947 */ /* 0x000fea0003800000 */
[----:B------:R-:W-:Y:S02]  /*0d40*/  ISETP.NE.AND P0, PT, R36, 0x7ff00000, PT ;  /* 0x7ff000002400780c */ /* 0x000fe40003f05270 */
[----:B------:R-:W-:Y:S02]  /*0d50*/  LOP3.LUT R35, R31, 0x80000000, R27, 0x48, !PT ;  /* 0x800000001f237812 */ /* 0x000fe400078e481b */
[----:B------:R-:W-:-:S13]  /*0d60*/  ISETP.EQ.OR P0, PT, R37, RZ, !P0 ;  /* 0x000000ff2500720c */ /* 0x000fda0004702670 */
[----:B------:R-:W-:Y:S01]  /*0d70*/  @P0 LOP3.LUT R24, R35, 0x7ff00000, RZ, 0xfc, !PT ;  /* 0x7ff0000023180812 */ /* 0x000fe200078efcff */
[----:B------:R-:W-:Y:S02]  /*0d80*/  @!P0 IMAD.MOV.U32 R34, RZ, RZ, RZ ;  /* 0x000000ffff228224 */ /* 0x000fe400078e00ff */
[----:B------:R-:W-:Y:S02]  /*0d90*/  @P0 IMAD.MOV.U32 R34, RZ, RZ, RZ ;  /* 0x000000ffff220224 */ /* 0x000fe400078e00ff */
[----:B------:R-:W-:Y:S01]  /*0da0*/  @P0 IMAD.MOV.U32 R35, RZ, RZ, R24 ;  /* 0x000000ffff230224 */ /* 0x000fe200078e0018 */
[----:B------:R-:W-:Y:S06]  /*0db0*/  BRA `(.L_x_9) ;  /* 0x0000000000147947 */ /* 0x000fec0003800000 */
.L_x_11:
[----:B------:R-:W-:Y:S01]  /*0dc0*/  LOP3.LUT R35, R27, 0x80000, RZ, 0xfc, !PT ;  /* 0x000800001b237812 */ /* 0x000fe200078efcff */
[----:B------:R-:W-:Y:S01]  /*0dd0*/  IMAD.MOV.U32 R34, RZ, RZ, R26 ;  /* 0x000000ffff227224 */ /* 0x000fe200078e001a */
[----:B------:R-:W-:Y:S06]  /*0de0*/  BRA `(.L_x_9) ;  /* 0x0000000000087947 */ /* 0x000fec0003800000 */
.L_x_10:
[----:B------:R-:W-:Y:S01]  /*0df0*/  LOP3.LUT R35, R31, 0x80000, RZ, 0xfc, !PT ;  /* 0x000800001f237812 */ /* 0x000fe200078efcff */
[----:B------:R-:W-:-:S07]  /*0e00*/  IMAD.MOV.U32 R34, RZ, RZ, R30 ;  /* 0x000000ffff227224 */ /* 0x000fce00078e001e */
.L_x_9:
[----:B------:R-:W-:Y:S05]  /*0e10*/  BSYNC.RECONVERGENT B1 ;  /* 0x0000000000017941 */ /* 0x000fea0003800200 */
.L_x_7:
[----:B------:R-:W-:Y:S02]  /*0e20*/  IMAD.MOV.U32 R24, RZ, RZ, R0 ;  /* 0x000000ffff187224 */ /* 0x000fe400078e0000 */
[----:B------:R-:W-:-:S04]  /*0e30*/  IMAD.MOV.U32 R25, RZ, RZ, 0x0 ;  /* 0x00000000ff197424 */ /* 0x000fc800078e00ff */
[----:B------:R-:W-:Y:S05]  /*0e40*/  RET.REL.NODEC R24 `(_Z6evolvePdS_S_S_diS_) ;  /* 0xfffffff0186c7950 */ /* 0x000fea0003c3ffff */
.L_x_12:
[----:B------:R-:W-:-:S00]  /*0e50*/  BRA `(.L_x_12) ;  /* 0xfffffffc00fc7947 */ /* 0x000fc0000383ffff */
[----:B------:R-:W-:-:S00]  /*0e60*/  NOP ;  /* 0x0000000000007918 */ /* 0x000fc00000000000 */
        /* <DEDUP_REMOVED lines=9> */
.L_x_13:


//--------------------- .nv.shared.reserved.0     --------------------------
	.section	.nv.shared.reserved.0,"aw",@nobits
	.weak		__nv_reservedSMEM_offset_0_alias
	.size		__nv_reservedSMEM_offset_0_alias, 0, 64
	.other		__nv_reservedSMEM_offset_0_alias,@"STO_CUDA_RESERVED_SHARED STV_DEFAULT"
__nv_reservedSMEM_offset_0_alias:
	.zero		0
	.zero		64


//--------------------- .nv.constant0._Z6evolvePdS_S_S_diS_ --------------------------
	.section	.nv.constant0._Z6evolvePdS_S_S_diS_,"a",@progbits
	.sectionflags	@""
	.align	4
.nv.constant0._Z6evolvePdS_S_S_diS_:
	.zero		952


//--------------------- SYMBOLS --------------------------

	.type		.nv.reservedSmem.offset0,@object
	.size		.nv.reservedSmem.offset0,0x4
